	.headerflags	@"EF_CUDA_TEXMODE_UNIFIED EF_CUDA_64BIT_ADDRESS EF_CUDA_ACCELERATORS EF_CUDA_SM90 EF_CUDA_VIRTUAL_SM(EF_CUDA_SM90)"
	.elftype	@"ET_EXEC"


//--------------------- .nv.info                  --------------------------
	.section	.nv.info,"",@"SHT_CUDA_INFO"
	.align	4


	//----- nvinfo : EIATTR_REGCOUNT
	.align		4
        /*0000*/ 	.byte	0x04, 0x2f
        /*0002*/ 	.short	(.L_3 - .L_2)
	.align		4
.L_2:
        /*0004*/ 	.word	index@(triton_per_fused__native_batch_norm_legit_no_training_add_cat_mean_5)
        /*0008*/ 	.word	0x00000018


	//----- nvinfo : EIATTR_MIN_STACK_SIZE
	.align		4
.L_3:
        /*000c*/ 	.byte	0x04, 0x12
        /*000e*/ 	.short	(.L_5 - .L_4)
	.align		4
.L_4:
        /*0010*/ 	.word	index@(triton_per_fused__native_batch_norm_legit_no_training_add_cat_mean_5)
        /*0014*/ 	.word	0x00000000


	//----- nvinfo : EIATTR_FRAME_SIZE
	.align		4
.L_5:
        /*0018*/ 	.byte	0x04, 0x11
        /*001a*/ 	.short	(.L_7 - .L_6)
	.align		4
.L_6:
        /*001c*/ 	.word	index@(triton_per_fused__native_batch_norm_legit_no_training_add_cat_mean_5)
        /*0020*/ 	.word	0x00000000


	//----- nvinfo : EIATTR_MIN_STACK_SIZE
	.align		4
.L_7:
        /*0024*/ 	.byte	0x04, 0x12
        /*0026*/ 	.short	(.L_9 - .L_8)
	.align		4
.L_8:
        /*0028*/ 	.word	index@(triton_per_fused__native_batch_norm_legit_no_training_add_cat_mean_5)
        /*002c*/ 	.word	0x00000000
.L_9:


//--------------------- .nv.info.triton_per_fused__native_batch_norm_legit_no_training_add_cat_mean_5 --------------------------
	.section	.nv.info.triton_per_fused__native_batch_norm_legit_no_training_add_cat_mean_5,"",@"SHT_CUDA_INFO"
	.sectionflags	@""
	.align	4


	//----- nvinfo : EIATTR_CUDA_API_VERSION
	.align		4
        /*0000*/ 	.byte	0x04, 0x37
        /*0002*/ 	.short	(.L_11 - .L_10)
.L_10:
        /*0004*/ 	.word	0x0000007c


	//----- nvinfo : EIATTR_KPARAM_INFO
	.align		4
.L_11:
        /*0008*/ 	.byte	0x04, 0x17
        /*000a*/ 	.short	(.L_13 - .L_12)
.L_12:
        /*000c*/ 	.word	0x00000000
        /*0010*/ 	.short	0x0009
        /*0012*/ 	.short	0x0044
        /*0014*/ 	.byte	0x00, 0xf0, 0x11, 0x00


	//----- nvinfo : EIATTR_KPARAM_INFO
	.align		4
.L_13:
        /*0018*/ 	.byte	0x04, 0x17
        /*001a*/ 	.short	(.L_15 - .L_14)
.L_14:
        /*001c*/ 	.word	0x00000000
        /*0020*/ 	.short	0x0008
        /*0022*/ 	.short	0x0040
        /*0024*/ 	.byte	0x00, 0xf0, 0x11, 0x00


	//----- nvinfo : EIATTR_KPARAM_INFO
	.align		4
.L_15:
        /*0028*/ 	.byte	0x04, 0x17
        /*002a*/ 	.short	(.L_17 - .L_16)
.L_16:
        /*002c*/ 	.word	0x00000000
        /*0030*/ 	.short	0x0007
        /*0032*/ 	.short	0x0038
        /*0034*/ 	.byte	0x00, 0xf4, 0x21, 0x00


	//----- nvinfo : EIATTR_KPARAM_INFO
	.align		4
.L_17:
        /*0038*/ 	.byte	0x04, 0x17
        /*003a*/ 	.short	(.L_19 - .L_18)
.L_18:
        /*003c*/ 	.word	0x00000000
        /*0040*/ 	.short	0x0006
        /*0042*/ 	.short	0x0030
        /*0044*/ 	.byte	0x00, 0xf4, 0x21, 0x00


	//----- nvinfo : EIATTR_KPARAM_INFO
	.align		4
.L_19:
        /*0048*/ 	.byte	0x04, 0x17
        /*004a*/ 	.short	(.L_21 - .L_20)
.L_20:
        /*004c*/ 	.word	0x00000000
        /*0050*/ 	.short	0x0005
        /*0052*/ 	.short	0x0028
        /*0054*/ 	.byte	0x00, 0xf4, 0x21, 0x00


	//----- nvinfo : EIATTR_KPARAM_INFO
	.align		4
.L_21:
        /*0058*/ 	.byte	0x04, 0x17
        /*005a*/ 	.short	(.L_23 - .L_22)
.L_22:
        /*005c*/ 	.word	0x00000000
        /*0060*/ 	.short	0x0004
        /*0062*/ 	.short	0x0020
        /*0064*/ 	.byte	0x00, 0xf4, 0x21, 0x00


	//----- nvinfo : EIATTR_KPARAM_INFO
	.align		4
.L_23:
        /*0068*/ 	.byte	0x04, 0x17
        /*006a*/ 	.short	(.L_25 - .L_24)
.L_24:
        /*006c*/ 	.word	0x00000000
        /*0070*/ 	.short	0x0003
        /*0072*/ 	.short	0x0018
        /*0074*/ 	.byte	0x00, 0xf4, 0x21, 0x00


	//----- nvinfo : EIATTR_KPARAM_INFO
	.align		4
.L_25:
        /*0078*/ 	.byte	0x04, 0x17
        /*007a*/ 	.short	(.L_27 - .L_26)
.L_26:
        /*007c*/ 	.word	0x00000000
        /*0080*/ 	.short	0x0002
        /*0082*/ 	.short	0x0010
        /*0084*/ 	.byte	0x00, 0xf4, 0x21, 0x00


	//----- nvinfo : EIATTR_KPARAM_INFO
	.align		4
.L_27:
        /*0088*/ 	.byte	0x04, 0x17
        /*008a*/ 	.short	(.L_29 - .L_28)
.L_28:
        /*008c*/ 	.word	0x00000000
        /*0090*/ 	.short	0x0001
        /*0092*/ 	.short	0x0008
        /*0094*/ 	.byte	0x00, 0xf4, 0x21, 0x00


	//----- nvinfo : EIATTR_KPARAM_INFO
	.align		4
.L_29:
        /*0098*/ 	.byte	0x04, 0x17
        /*009a*/ 	.short	(.L_31 - .L_30)
.L_30:
        /*009c*/ 	.word	0x00000000
        /*00a0*/ 	.short	0x0000
        /*00a2*/ 	.short	0x0000
        /*00a4*/ 	.byte	0x00, 0xf4, 0x21, 0x00


	//----- nvinfo : EIATTR_SPARSE_MMA_MASK
	.align		4
.L_31:
        /*00a8*/ 	.byte	0x03, 0x50
        /*00aa*/ 	.short	0x0000


	//----- nvinfo : EIATTR_MAXREG_COUNT
	.align		4
        /*00ac*/ 	.byte	0x03, 0x1b
        /*00ae*/ 	.short	0x00ff


	//----- nvinfo : EIATTR_COOP_GROUP_MASK_REGIDS
	.align		4
        /*00b0*/ 	.byte	0x04, 0x29
        /*00b2*/ 	.short	(.L_33 - .L_32)


	//   ....[0]....
.L_32:
        /*00b4*/ 	.word	0xffffffff


	//   ....[1]....
        /*00b8*/ 	.word	0xffffffff


	//   ....[2]....
        /*00bc*/ 	.word	0xffffffff


	//   ....[3]....
        /*00c0*/ 	.word	0xffffffff


	//----- nvinfo : EIATTR_COOP_GROUP_INSTR_OFFSETS
	.align		4
.L_33:
        /*00c4*/ 	.byte	0x04, 0x28
        /*00c6*/ 	.short	(.L_35 - .L_34)


	//   ....[0]....
.L_34:
        /*00c8*/ 	.word	0x00000360


	//   ....[1]....
        /*00cc*/ 	.word	0x00000380


	//   ....[2]....
        /*00d0*/ 	.word	0x000003b0


	//   ....[3]....
        /*00d4*/ 	.word	0x00000400


	//----- nvinfo : EIATTR_EXIT_INSTR_OFFSETS
	.align		4
.L_35:
        /*00d8*/ 	.byte	0x04, 0x1c
        /*00da*/ 	.short	(.L_37 - .L_36)


	//   ....[0]....
.L_36:
        /*00dc*/ 	.word	0x00000450


	//   ....[1]....
        /*00e0*/ 	.word	0x00000480


	//----- nvinfo : EIATTR_REQNTID
	.align		4
.L_37:
        /*00e4*/ 	.byte	0x04, 0x10
        /*00e6*/ 	.short	(.L_39 - .L_38)
.L_38:
        /*00e8*/ 	.word	0x00000040
        /*00ec*/ 	.word	0x00000001
        /*00f0*/ 	.word	0x00000001


	//----- nvinfo : EIATTR_CBANK_PARAM_SIZE
	.align		4
.L_39:
        /*00f4*/ 	.byte	0x03, 0x19
        /*00f6*/ 	.short	0x0048


	//----- nvinfo : EIATTR_PARAM_CBANK
	.align		4
        /*00f8*/ 	.byte	0x04, 0x0a
        /*00fa*/ 	.short	(.L_41 - .L_40)
	.align		4
.L_40:
        /*00fc*/ 	.word	index@(.nv.constant0.triton_per_fused__native_batch_norm_legit_no_training_add_cat_mean_5)
        /*0100*/ 	.short	0x0210
        /*0102*/ 	.short	0x0048


	//----- nvinfo : EIATTR_SW_WAR
	.align		4
.L_41:
        /*0104*/ 	.byte	0x04, 0x36
        /*0106*/ 	.short	(.L_43 - .L_42)
.L_42:
        /*0108*/ 	.word	0x00000008
.L_43:


//--------------------- .nv.callgraph             --------------------------
	.section	.nv.callgraph,"",@"SHT_CUDA_CALLGRAPH"
	.align	4
	.sectionentsize	8
	.align		4
        /*0000*/ 	.word	0x00000000
	.align		4
        /*0004*/ 	.word	0xffffffff
	.align		4
        /*0008*/ 	.word	0x00000000
	.align		4
        /*000c*/ 	.word	0xfffffffe
	.align		4
        /*0010*/ 	.word	0x00000000
	.align		4
        /*0014*/ 	.word	0xfffffffd
	.align		4
        /*0018*/ 	.word	0x00000000
	.align		4
        /*001c*/ 	.word	0xfffffffc


//--------------------- .nv.constant4             --------------------------
	.section	.nv.constant4,"a",@progbits
	.align	8
	.align		8
.nv.constant4:
        /*0000*/ 	.dword	_$_str
	.align		8
        /*0008*/ 	.dword	_$_str_$_2


//--------------------- .text.triton_per_fused__native_batch_norm_legit_no_training_add_cat_mean_5 --------------------------
	.section	.text.triton_per_fused__native_batch_norm_legit_no_training_add_cat_mean_5,"ax",@progbits
	.align	128
        .global         triton_per_fused__native_batch_norm_legit_no_training_add_cat_mean_5
        .type           triton_per_fused__native_batch_norm_legit_no_training_add_cat_mean_5,@function
        .size           triton_per_fused__native_batch_norm_legit_no_training_add_cat_mean_5,(.L_x_1 - triton_per_fused__native_batch_norm_legit_no_training_add_cat_mean_5)
        .other          triton_per_fused__native_batch_norm_legit_no_training_add_cat_mean_5,@"STO_CUDA_ENTRY STV_DEFAULT"
triton_per_fused__native_batch_norm_legit_no_training_add_cat_mean_5:
.text.triton_per_fused__native_batch_norm_legit_no_training_add_cat_mean_5:
[----:B------:R-:W0:Y:S01]  /*0000*/  LDC R1, c[0x0][0x28] ;  /* 0x00000a00ff017b82 */ /* 0x000e220000000800 */
[----:B------:R-:W1:Y:S07]  /*0010*/  S2R R9, SR_CTAID.X ;  /* 0x0000000000097919 */ /* 0x000e6e0000002500 */
[----:B------:R-:W2:Y:S01]  /*0020*/  LDC.64 R18, c[0x0][0x228] ;  /* 0x00008a00ff127b82 */ /* 0x000ea20000000a00 */
[----:B------:R-:W-:Y:S01]  /*0030*/  CS2R R12, SRZ ;  /* 0x00000000000c7805 */ /* 0x000fe2000001ff00 */
[----:B------:R-:W-:Y:S01]  /*0040*/  ULDC.64 UR4, c[0x0][0x208] ;  /* 0x0000820000047ab9 */ /* 0x000fe20000000a00 */
[----:B------:R-:W3:Y:S05]  /*0050*/  S2R R8, SR_TID.X ;  /* 0x0000000000087919 */ /* 0x000eea0000002100 */
[----:B------:R-:W4:Y:S08]  /*0060*/  LDC.64 R16, c[0x0][0x218] ;  /* 0x00008600ff107b82 */ /* 0x000f300000000a00 */
[----:B------:R-:W5:Y:S08]  /*0070*/  LDC.64 R14, c[0x0][0x220] ;  /* 0x00008800ff0e7b82 */ /* 0x000f700000000a00 */
[----:B------:R-:W4:Y:S01]  /*0080*/  LDC.64 R6, c[0x0][0x210] ;  /* 0x00008400ff067b82 */ /* 0x000f220000000a00 */
[----:B-1----:R-:W-:-:S07]  /*0090*/  SHF.R.S32.HI R0, RZ, 0x1f, R9 ;  /* 0x0000001fff007819 */ /* 0x002fce0000011409 */
[----:B------:R-:W1:Y:S01]  /*00a0*/  LDC.64 R4, c[0x0][0x230] ;  /* 0x00008c00ff047b82 */ /* 0x000e620000000a00 */
[----:B------:R-:W-:Y:S02]  /*00b0*/  ISETP.GE.AND P1, PT, R9, 0x80, PT ;  /* 0x000000800900780c */ /* 0x000fe40003f26270 */
[----:B------:R-:W-:-:S04]  /*00c0*/  LEA.HI R0, R0, R9, RZ, 0x5 ;  /* 0x0000000900007211 */ /* 0x000fc800078f28ff */
[----:B------:R-:W-:-:S04]  /*00d0*/  LOP3.LUT R2, R0, 0xffffffe0, RZ, 0xc0, !PT ;  /* 0xffffffe000027812 */ /* 0x000fc800078ec0ff */
[----:B------:R-:W-:Y:S02]  /*00e0*/  IADD3 R11, -R2, R9, RZ ;  /* 0x00000009020b7210 */ /* 0x000fe40007ffe1ff */
[----:B------:R-:W1:Y:S03]  /*00f0*/  LDC.64 R2, c[0x0][0x238] ;  /* 0x00008e00ff027b82 */ /* 0x000e660000000a00 */
[----:B--2---:R-:W-:-:S05]  /*0100*/  IMAD.WIDE R18, R11, 0x4, R18 ;  /* 0x000000040b127825 */ /* 0x004fca00078e0212 */
[----:B------:R2:W4:Y:S01]  /*0110*/  @!P1 LDG.E.EL R12, desc[UR4][R18.64] ;  /* 0x00000004120c9981 */ /* 0x000522000c2e1900 */
[----:B---3--:R-:W-:Y:S01]  /*0120*/  LOP3.LUT R10, R8, 0xf, RZ, 0xc0, !PT ;  /* 0x0000000f080a7812 */ /* 0x008fe200078ec0ff */
[----:B-----5:R-:W-:-:S03]  /*0130*/  IMAD.WIDE R14, R11, 0x4, R14 ;  /* 0x000000040b0e7825 */ /* 0x020fc600078e020e */
[----:B------:R-:W-:-:S05]  /*0140*/  LEA R21, R9, R10, 0x4 ;  /* 0x0000000a09157211 */ /* 0x000fca00078e20ff */
[----:B----4-:R-:W-:Y:S01]  /*0150*/  IMAD.WIDE R16, R21, 0x4, R16 ;  /* 0x0000000415107825 */ /* 0x010fe200078e0210 */
[----:B--2---:R-:W-:-:S04]  /*0160*/  CS2R R18, SRZ ;  /* 0x0000000000127805 */ /* 0x004fc8000001ff00 */
[----:B------:R-:W2:Y:S01]  /*0170*/  @!P1 LDG.E R13, desc[UR4][R16.64] ;  /* 0x00000004100d9981 */ /* 0x000ea2000c1e1900 */
[----:B0-----:R-:W-:Y:S01]  /*0180*/  IMAD.WIDE R6, R21, 0x4, R6 ;  /* 0x0000000415067825 */ /* 0x001fe200078e0206 */
[----:B------:R-:W-:Y:S02]  /*0190*/  CS2R R20, SRZ ;  /* 0x0000000000147805 */ /* 0x000fe4000001ff00 */
[----:B------:R0:W3:Y:S01]  /*01a0*/  @!P1 LDG.E.EL R18, desc[UR4][R14.64] ;  /* 0x000000040e129981 */ /* 0x0000e2000c2e1900 */
[----:B-1----:R-:W-:-:S03]  /*01b0*/  IMAD.WIDE R4, R11, 0x4, R4 ;  /* 0x000000040b047825 */ /* 0x002fc600078e0204 */
[----:B------:R1:W4:Y:S01]  /*01c0*/  @!P1 LDG.E R21, desc[UR4][R6.64] ;  /* 0x0000000406159981 */ /* 0x000322000c1e1900 */
[----:B------:R-:W-:-:S03]  /*01d0*/  IMAD.WIDE R2, R11, 0x4, R2 ;  /* 0x000000040b027825 */ /* 0x000fc600078e0202 */
[----:B------:R-:W5:Y:S04]  /*01e0*/  @!P1 LDG.E.EL R19, desc[UR4][R4.64] ;  /* 0x0000000404139981 */ /* 0x000f68000c2e1900 */
[----:B------:R4:W5:Y:S01]  /*01f0*/  @!P1 LDG.E.EL R20, desc[UR4][R2.64] ;  /* 0x0000000402149981 */ /* 0x000962000c2e1900 */
[----:B0-----:R-:W-:Y:S01]  /*0200*/  HFMA2.MMA R14, -RZ, RZ, 1.625, 0 ;  /* 0x3e800000ff0e7435 */ /* 0x001fe200000001ff */
[----:B------:R-:W-:Y:S02]  /*0210*/  SHF.L.U32 R0, R0, 0x5, RZ ;  /* 0x0000000500007819 */ /* 0x000fe400000006ff */
[----:B------:R-:W-:Y:S02]  /*0220*/  LEA R10, R11, R10, 0x4 ;  /* 0x0000000a0b0a7211 */ /* 0x000fe400078e20ff */
[----:B------:R-:W-:-:S04]  /*0230*/  LOP3.LUT R11, R0, 0xfffffc00, RZ, 0xc0, !PT ;  /* 0xfffffc00000b7812 */ /* 0x000fc800078ec0ff */
[----:B------:R-:W-:Y:S01]  /*0240*/  IADD3 R11, R10, R11, RZ ;  /* 0x0000000b0a0b7210 */ /* 0x000fe20007ffe0ff */
[----:B------:R-:W-:-:S04]  /*0250*/  FADD R12, R12, 9.9999997473787516356e-06 ;  /* 0x3727c5ac0c0c7421 */ /* 0x000fc80000000000 */
[----:B------:R-:W0:Y:S02]  /*0260*/  MUFU.SQRT R16, R12 ;  /* 0x0000000c00107308 */ /* 0x000e240000002000 */
[C---:B0-----:R-:W-:Y:S02]  /*0270*/  FSETP.GT.AND P0, PT, R16.reuse, 8.50705917302346158658e+37, PT ;  /* 0x7e8000001000780b */ /* 0x041fe40003f04000 */
[----:B------:R-:W-:-:S11]  /*0280*/  FSETP.GEU.AND P2, PT, R16, 1.175494350822287508e-38, PT ;  /* 0x008000001000780b */ /* 0x000fd60003f4e000 */
[----:B------:R-:W-:-:S04]  /*0290*/  @P0 FMUL R16, R16, 0.25 ;  /* 0x3e80000010100820 */ /* 0x000fc80000400000 */
[----:B------:R-:W-:-:S06]  /*02a0*/  @!P2 FMUL R16, R16, 16777216 ;  /* 0x4b8000001010a820 */ /* 0x000fcc0000400000 */
[----:B------:R-:W0:Y:S01]  /*02b0*/  MUFU.RCP R16, R16 ;  /* 0x0000001000107308 */ /* 0x000e220000001000 */
[----:B-1----:R-:W-:Y:S02]  /*02c0*/  FSEL R7, R14, 1, P0 ;  /* 0x3f8000000e077808 */ /* 0x002fe40000000000 */
[----:B--2---:R-:W-:-:S03]  /*02d0*/  SEL R13, R13, RZ, !P1 ;  /* 0x000000ff0d0d7207 */ /* 0x004fc60004800000 */
[----:B------:R-:W-:Y:S02]  /*02e0*/  @!P2 FMUL R7, R7, 16777216 ;  /* 0x4b8000000707a820 */ /* 0x000fe40000400000 */
[----:B---3--:R-:W-:Y:S02]  /*02f0*/  FADD R18, R13, -R18 ;  /* 0x800000120d127221 */ /* 0x008fe40000000000 */
[----:B0-----:R-:W-:Y:S01]  /*0300*/  FMUL R7, R16, R7 ;  /* 0x0000000710077220 */ /* 0x001fe20000400000 */
[----:B----4-:R-:W-:-:S03]  /*0310*/  SEL R2, R21, RZ, !P1 ;  /* 0x000000ff15027207 */ /* 0x010fc60004800000 */
[----:B------:R-:W-:-:S04]  /*0320*/  FMUL R7, R18, R7 ;  /* 0x0000000712077220 */ /* 0x000fc80000400000 */
[----:B-----5:R-:W-:-:S04]  /*0330*/  FFMA R7, R7, R19, R20 ;  /* 0x0000001307077223 */ /* 0x020fc80000000014 */
[----:B------:R-:W-:-:S05]  /*0340*/  FADD R15, R2, R7 ;  /* 0x00000007020f7221 */ /* 0x000fca0000000000 */
[----:B------:R-:W-:-:S05]  /*0350*/  FSEL R6, R15, RZ, !P1 ;  /* 0x000000ff0f067208 */ /* 0x000fca0004800000 */
[----:B------:R-:W0:Y:S02]  /*0360*/  SHFL.BFLY PT, R3, R6, 0x8, 0x1f ;  /* 0x0d001f0006037f89 */ /* 0x000e2400000e0000 */
[----:B0-----:R-:W-:-:S05]  /*0370*/  FADD R7, R6, R3 ;  /* 0x0000000306077221 */ /* 0x001fca0000000000 */
[----:B------:R-:W0:Y:S02]  /*0380*/  SHFL.BFLY PT, R2, R7, 0x4, 0x1f ;  /* 0x0c801f0007027f89 */ /* 0x000e2400000e0000 */
[----:B0-----:R-:W-:Y:S02]  /*0390*/  FADD R12, R7, R2 ;  /* 0x00000002070c7221 */ /* 0x001fe40000000000 */
[----:B------:R-:W0:Y:S03]  /*03a0*/  LDC.64 R2, c[0x0][0x240] ;  /* 0x00009000ff027b82 */ /* 0x000e260000000a00 */
[----:B------:R-:W1:Y:S01]  /*03b0*/  SHFL.BFLY PT, R5, R12, 0x2, 0x1f ;  /* 0x0c401f000c057f89 */ /* 0x000e6200000e0000 */
[----:B------:R-:W-:-:S04]  /*03c0*/  LOP3.LUT P0, RZ, R8, 0x30, RZ, 0xc0, !PT ;  /* 0x0000003008ff7812 */ /* 0x000fc8000780c0ff */
[----:B------:R-:W-:Y:S01]  /*03d0*/  ISETP.LT.AND P0, PT, R9, 0x80, !P0 ;  /* 0x000000800900780c */ /* 0x000fe20004701270 */
[----:B-1----:R-:W-:Y:S02]  /*03e0*/  FADD R13, R12, R5 ;  /* 0x000000050c0d7221 */ /* 0x002fe40000000000 */
[----:B------:R-:W1:Y:S03]  /*03f0*/  LDC.64 R4, c[0x0][0x248] ;  /* 0x00009200ff047b82 */ /* 0x000e660000000a00 */
[----:B------:R-:W2:Y:S01]  /*0400*/  SHFL.BFLY PT, R14, R13, 0x1, 0x1f ;  /* 0x0c201f000d0e7f89 */ /* 0x000ea200000e0000 */
[----:B0-----:R-:W-:-:S06]  /*0410*/  IMAD.WIDE R2, R11, 0x4, R2 ;  /* 0x000000040b027825 */ /* 0x001fcc00078e0202 */
[----:B------:R0:W-:Y:S01]  /*0420*/  @P0 STG.E desc[UR4][R2.64], R15 ;  /* 0x0000000f02000986 */ /* 0x0001e2000c101904 */
[----:B-1----:R-:W-:-:S04]  /*0430*/  IMAD.WIDE R4, R11, 0x4, R4 ;  /* 0x000000040b047825 */ /* 0x002fc800078e0204 */
[----:B--2---:R-:W-:Y:S01]  /*0440*/  FADD R14, R13, R14 ;  /* 0x0000000e0d0e7221 */ /* 0x004fe20000000000 */
[----:B0-----:R-:W-:Y:S06]  /*0450*/  @!P0 EXIT ;  /* 0x000000000000894d */ /* 0x001fec0003800000 */
[----:B------:R-:W-:-:S05]  /*0460*/  FMUL R3, R14, 0.0625 ;  /* 0x3d8000000e037820 */ /* 0x000fca0000400000 */
[----:B------:R-:W-:Y:S01]  /*0470*/  STG.E desc[UR4][R4.64], R3 ;  /* 0x0000000304007986 */ /* 0x000fe2000c101904 */
[----:B------:R-:W-:Y:S05]  /*0480*/  EXIT ;  /* 0x000000000000794d */ /* 0x000fea0003800000 */
.L_x_0:
[----:B------:R-:W-:-:S00]  /*0490*/  BRA `(.L_x_0) ;  /* 0xfffffffc00fc7947 */ /* 0x000fc0000383ffff */
[----:B------:R-:W-:-:S00]  /*04a0*/  NOP ;  /* 0x0000000000007918 */ /* 0x000fc00000000000 */
        /* <DEDUP_REMOVED lines=13> */
.L_x_1:


//--------------------- .nv.global.init           --------------------------
	.section	.nv.global.init,"aw",@progbits
.nv.global.init:
	.type		_$_str,@object
	.size		_$_str,(_$_str_$_2 - _$_str)
_$_str:
        /*0000*/ 	.byte	0x5f, 0x5f, 0x43, 0x55, 0x44, 0x41, 0x5f, 0x46, 0x54, 0x5a, 0x00
	.type		_$_str_$_2,@object
	.size		_$_str_$_2,(.L_1 - _$_str_$_2)
_$_str_$_2:
        /*000b*/ 	.byte	0x5f, 0x5f, 0x43, 0x55, 0x44, 0x41, 0x5f, 0x50, 0x52, 0x45, 0x43, 0x5f, 0x53, 0x51, 0x52, 0x54
        /*001b*/ 	.byte	0x00
.L_1:


//--------------------- .nv.constant0.triton_per_fused__native_batch_norm_legit_no_training_add_cat_mean_5 --------------------------
	.section	.nv.constant0.triton_per_fused__native_batch_norm_legit_no_training_add_cat_mean_5,"a",@progbits
	.sectionflags	@""
	.align	4
.nv.constant0.triton_per_fused__native_batch_norm_legit_no_training_add_cat_mean_5:
	.zero		600
